//
// Generated by NVIDIA NVVM Compiler
//
// Compiler Build ID: CL-36424714
// Cuda compilation tools, release 13.0, V13.0.88
// Based on NVVM 20.0.0
//

.version 9.0
.target sm_100
.address_size 64

	// .globl	_Z9calculatePxPbi

.visible .entry _Z9calculatePxPbi(
	.param .u64 .ptr .align 1 _Z9calculatePxPbi_param_0,
	.param .u64 .ptr .align 1 _Z9calculatePxPbi_param_1,
	.param .u32 _Z9calculatePxPbi_param_2
)
{
	.reg .pred 	%p<13>;
	.reg .b16 	%rs<2>;
	.reg .b32 	%r<22>;
	.reg .b64 	%rd<29>;

	ld.param.u64 	%rd13, [_Z9calculatePxPbi_param_0];
	ld.param.u64 	%rd14, [_Z9calculatePxPbi_param_1];
	ld.param.u32 	%r3, [_Z9calculatePxPbi_param_2];
	mov.u32 	%r5, %ctaid.x;
	mov.u32 	%r6, %ntid.x;
	mov.u32 	%r7, %tid.x;
	mad.lo.s32 	%r8, %r5, %r6, %r7;
	cvt.u64.u32 	%rd1, %r8;
	mov.u32 	%r9, %ctaid.y;
	mov.u32 	%r10, %ntid.y;
	mov.u32 	%r11, %tid.y;
	mad.lo.s32 	%r12, %r9, %r10, %r11;
	cvt.s64.s32 	%rd2, %r3;
	setp.ge.s64 	%p1, %rd1, %rd2;
	setp.ge.s32 	%p2, %r12, %r3;
	or.pred  	%p3, %p1, %p2;
	setp.lt.s32 	%p4, %r3, 1;
	or.pred  	%p5, %p3, %p4;
	@%p5 bra 	$L__BB0_11;
	cvt.u64.u32 	%rd16, %r12;
	cvta.to.global.u64 	%rd17, %rd13;
	cvta.to.global.u64 	%rd18, %rd14;
	mad.lo.s64 	%rd19, %rd2, %rd16, %rd1;
	shl.b64 	%rd20, %rd19, 3;
	add.s64 	%rd3, %rd17, %rd20;
	add.s64 	%rd4, %rd18, %rd19;
	mov.b64 	%rd26, 0;
$L__BB0_2:
	ld.global.u64 	%rd6, [%rd3];
	setp.lt.s64 	%p6, %rd6, 2;
	mov.b32 	%r13, 0;
	mov.u32 	%r21, %r13;
	@%p6 bra 	$L__BB0_10;
	setp.lt.u64 	%p7, %rd6, 4;
	mov.b32 	%r14, -1;
	mov.u32 	%r21, %r14;
	@%p7 bra 	$L__BB0_10;
	mov.b64 	%rd27, 2;
	cvt.u32.u64 	%r16, %rd6;
	bra.uni 	$L__BB0_6;
$L__BB0_5:
	add.s64 	%rd7, %rd27, 1;
	mad.lo.s64 	%rd24, %rd27, %rd27, %rd27;
	add.s64 	%rd25, %rd24, %rd7;
	setp.gt.s64 	%p10, %rd25, %rd6;
	mov.u64 	%rd27, %rd7;
	mov.u32 	%r21, %r14;
	@%p10 bra 	$L__BB0_10;
$L__BB0_6:
	or.b64  	%rd22, %rd6, %rd27;
	and.b64  	%rd23, %rd22, -4294967296;
	setp.ne.s64 	%p8, %rd23, 0;
	@%p8 bra 	$L__BB0_8;
	cvt.u32.u64 	%r15, %rd27;
	rem.u32 	%r17, %r16, %r15;
	cvt.u64.u32 	%rd28, %r17;
	bra.uni 	$L__BB0_9;
$L__BB0_8:
	rem.u64 	%rd28, %rd6, %rd27;
$L__BB0_9:
	setp.ne.s64 	%p9, %rd28, 0;
	mov.u32 	%r21, %r13;
	@%p9 bra 	$L__BB0_5;
$L__BB0_10:
	ld.global.s8 	%r20, [%rd4];
	setp.ne.s32 	%p11, %r21, %r20;
	selp.u16 	%rs1, 1, 0, %p11;
	st.global.u8 	[%rd4], %rs1;
	add.s64 	%rd26, %rd26, 1;
	setp.ne.s64 	%p12, %rd26, %rd2;
	@%p12 bra 	$L__BB0_2;
$L__BB0_11:
	ret;

}


// ===== COMPILED SASS (sm_100) =====

	.target	sm_100

	.elftype	@"ET_EXEC"


//--------------------- .note.nv.tkinfo           --------------------------
	.section	.note.nv.tkinfo,"",@"SHT_NOTE"
	.sectionflags	@"SHF_NOTE_NV_TKINFO"
	.tkinfo
        /*0018*/ 	.word	0x00000002
        /*0030*/ 	.string	""
        /*0030*/ 	.string	"ptxas"
        /*0030*/ 	.string	"Cuda compilation tools, release 13.0, V13.0.88"
        /*0030*/ 	.string	"Build cuda_13.0.r13.0/compiler.36424714_0"
        /*0030*/ 	.string	"-arch sm_100 -m 64 "



//--------------------- .note.nv.cuinfo           --------------------------
	.section	.note.nv.cuinfo,"",@"SHT_NOTE"
	.sectionflags	@"SHF_NOTE_NV_CUINFO"
        /*0018*/ 	.short	0x0002
        /*001a*/ 	.short	0x0064
        /*001c*/ 	.short	0x0082
	.zero		2


//--------------------- .nv.info                  --------------------------
	.section	.nv.info,"",@"SHT_CUDA_INFO"
	.align	4


	//----- nvinfo : EIATTR_REGCOUNT
	.align		4
        /*0000*/ 	.byte	0x04, 0x2f
        /*0002*/ 	.short	(.L_1 - .L_0)
	.align		4
.L_0:
        /*0004*/ 	.word	index@(_Z9calculatePxPbi)
        /*0008*/ 	.word	0x00000018


	//----- nvinfo : EIATTR_FRAME_SIZE
	.align		4
.L_1:
        /*000c*/ 	.byte	0x04, 0x11
        /*000e*/ 	.short	(.L_3 - .L_2)
	.align		4
.L_2:
        /*0010*/ 	.word	index@($__internal_0_$__cuda_sm20_rem_u64)
        /*0014*/ 	.word	0x00000000


	//----- nvinfo : EIATTR_FRAME_SIZE
	.align		4
.L_3:
        /*0018*/ 	.byte	0x04, 0x11
        /*001a*/ 	.short	(.L_5 - .L_4)
	.align		4
.L_4:
        /*001c*/ 	.word	index@(_Z9calculatePxPbi)
        /*0020*/ 	.word	0x00000000


	//----- nvinfo : EIATTR_MIN_STACK_SIZE
	.align		4
.L_5:
        /*0024*/ 	.byte	0x04, 0x12
        /*0026*/ 	.short	(.L_7 - .L_6)
	.align		4
.L_6:
        /*0028*/ 	.word	index@(_Z9calculatePxPbi)
        /*002c*/ 	.word	0x00000000
.L_7:


//--------------------- .nv.compat                --------------------------
	.section	.nv.compat,"",@"SHT_CUDA_COMPAT_INFO"
	.align	4
        /*0000*/ 	.byte	0x02, 0x09, 0x00, 0x00, 0x02, 0x02, 0x01, 0x00, 0x02, 0x05, 0x05, 0x00, 0x03, 0x07, 0x01, 0x01
        /*0010*/ 	.byte	0x02, 0x03, 0x00, 0x00, 0x02, 0x06, 0x01, 0x00, 0x04, 0x0b, 0x08, 0x00, 0x09, 0x00, 0x00, 0x00
        /*0020*/ 	.byte	0x00, 0x00, 0x00, 0x00


//--------------------- .nv.info._Z9calculatePxPbi --------------------------
	.section	.nv.info._Z9calculatePxPbi,"",@"SHT_CUDA_INFO"
	.sectionflags	@""
	.align	4


	//----- nvinfo : EIATTR_CUDA_API_VERSION
	.align		4
        /*0000*/ 	.byte	0x04, 0x37
        /*0002*/ 	.short	(.L_9 - .L_8)
.L_8:
        /*0004*/ 	.word	0x00000082


	//----- nvinfo : EIATTR_KPARAM_INFO
	.align		4
.L_9:
        /*0008*/ 	.byte	0x04, 0x17
        /*000a*/ 	.short	(.L_11 - .L_10)
.L_10:
        /*000c*/ 	.word	0x00000000
        /*0010*/ 	.short	0x0002
        /*0012*/ 	.short	0x0010
        /*0014*/ 	.byte	0x00, 0xf0, 0x11, 0x00


	//----- nvinfo : EIATTR_KPARAM_INFO
	.align		4
.L_11:
        /*0018*/ 	.byte	0x04, 0x17
        /*001a*/ 	.short	(.L_13 - .L_12)
.L_12:
        /*001c*/ 	.word	0x00000000
        /*0020*/ 	.short	0x0001
        /*0022*/ 	.short	0x0008
        /*0024*/ 	.byte	0x00, 0xf5, 0x21, 0x00


	//----- nvinfo : EIATTR_KPARAM_INFO
	.align		4
.L_13:
        /*0028*/ 	.byte	0x04, 0x17
        /*002a*/ 	.short	(.L_15 - .L_14)
.L_14:
        /*002c*/ 	.word	0x00000000
        /*0030*/ 	.short	0x0000
        /*0032*/ 	.short	0x0000
        /*0034*/ 	.byte	0x00, 0xf5, 0x21, 0x00


	//----- nvinfo : EIATTR_SPARSE_MMA_MASK
	.align		4
.L_15:
        /*0038*/ 	.byte	0x03, 0x50
        /*003a*/ 	.short	0x0000


	//----- nvinfo : EIATTR_MAXREG_COUNT
	.align		4
        /*003c*/ 	.byte	0x03, 0x1b
        /*003e*/ 	.short	0x00ff


	//----- nvinfo : EIATTR_MERCURY_ISA_VERSION
	.align		4
        /*0040*/ 	.byte	0x03, 0x5f
        /*0042*/ 	.short	0x0101


	//----- nvinfo : EIATTR_VRC_CTA_INIT_COUNT
	.align		4
        /*0044*/ 	.byte	0x02, 0x4a
	.zero		1
	.zero		1


	//----- nvinfo : EIATTR_EXIT_INSTR_OFFSETS
	.align		4
        /*0048*/ 	.byte	0x04, 0x1c
        /*004a*/ 	.short	(.L_17 - .L_16)


	//   ....[0]....
.L_16:
        /*004c*/ 	.word	0x000000f0


	//   ....[1]....
        /*0050*/ 	.word	0x00000600


	//----- nvinfo : EIATTR_CRS_STACK_SIZE
	.align		4
.L_17:
        /*0054*/ 	.byte	0x04, 0x1e
        /*0056*/ 	.short	(.L_19 - .L_18)
.L_18:
        /*0058*/ 	.word	0x00000000


	//----- nvinfo : EIATTR_CBANK_PARAM_SIZE
	.align		4
.L_19:
        /*005c*/ 	.byte	0x03, 0x19
        /*005e*/ 	.short	0x0014


	//----- nvinfo : EIATTR_PARAM_CBANK
	.align		4
        /*0060*/ 	.byte	0x04, 0x0a
        /*0062*/ 	.short	(.L_21 - .L_20)
	.align		4
.L_20:
        /*0064*/ 	.word	index@(.nv.constant0._Z9calculatePxPbi)
        /*0068*/ 	.short	0x0380
        /*006a*/ 	.short	0x0014


	//----- nvinfo : EIATTR_SW_WAR
	.align		4
.L_21:
        /*006c*/ 	.byte	0x04, 0x36
        /*006e*/ 	.short	(.L_23 - .L_22)
.L_22:
        /*0070*/ 	.word	0x00000008
.L_23:


//--------------------- .nv.callgraph             --------------------------
	.section	.nv.callgraph,"",@"SHT_CUDA_CALLGRAPH"
	.align	4
	.sectionentsize	8
	.align		4
        /*0000*/ 	.word	0x00000000
	.align		4
        /*0004*/ 	.word	0xffffffff
	.align		4
        /*0008*/ 	.word	0x00000000
	.align		4
        /*000c*/ 	.word	0xfffffffe
	.align		4
        /*0010*/ 	.word	0x00000000
	.align		4
        /*0014*/ 	.word	0xfffffffd
	.align		4
        /*0018*/ 	.word	0x00000000
	.align		4
        /*001c*/ 	.word	0xfffffffc


//--------------------- .text._Z9calculatePxPbi   --------------------------
	.section	.text._Z9calculatePxPbi,"ax",@progbits
	.align	128
        .global         _Z9calculatePxPbi
        .type           _Z9calculatePxPbi,@function
        .size           _Z9calculatePxPbi,(.L_x_8 - _Z9calculatePxPbi)
        .other          _Z9calculatePxPbi,@"STO_CUDA_ENTRY STV_DEFAULT"
_Z9calculatePxPbi:
.text._Z9calculatePxPbi:
[----:B------:R-:W-:Y:S01]  /*0000*/  LDC R1, c[0x0][0x37c] ;  /* 0x0000df00ff017b82 */ /* 0x000fe20000000800 */
[----:B------:R-:W0:Y:S07]  /*0010*/  S2R R7, SR_TID.X ;  /* 0x0000000000077919 */ /* 0x000e2e0000002100 */
[----:B------:R-:W0:Y:S01]  /*0020*/  LDC R6, c[0x0][0x360] ;  /* 0x0000d800ff067b82 */ /* 0x000e220000000800 */
[----:B------:R-:W1:Y:S07]  /*0030*/  S2R R0, SR_TID.Y ;  /* 0x0000000000007919 */ /* 0x000e6e0000002200 */
[----:B------:R-:W0:Y:S08]  /*0040*/  S2UR UR4, SR_CTAID.X ;  /* 0x00000000000479c3 */ /* 0x000e300000002500 */
[----:B------:R-:W1:Y:S08]  /*0050*/  S2UR UR5, SR_CTAID.Y ;  /* 0x00000000000579c3 */ /* 0x000e700000002600 */
[----:B------:R-:W1:Y:S08]  /*0060*/  LDC R3, c[0x0][0x364] ;  /* 0x0000d900ff037b82 */ /* 0x000e700000000800 */
[----:B------:R-:W2:Y:S01]  /*0070*/  LDC R2, c[0x0][0x390] ;  /* 0x0000e400ff027b82 */ /* 0x000ea20000000800 */
[----:B0-----:R-:W-:-:S02]  /*0080*/  IMAD R6, R6, UR4, R7 ;  /* 0x0000000406067c24 */ /* 0x001fc4000f8e0207 */
[----:B-1----:R-:W-:Y:S01]  /*0090*/  IMAD R3, R3, UR5, R0 ;  /* 0x0000000503037c24 */ /* 0x002fe2000f8e0200 */
[----:B--2---:R-:W-:Y:S02]  /*00a0*/  SHF.R.S32.HI R0, RZ, 0x1f, R2 ;  /* 0x0000001fff007819 */ /* 0x004fe40000011402 */
[-C--:B------:R-:W-:Y:S02]  /*00b0*/  ISETP.GE.U32.AND P1, PT, R6, R2.reuse, PT ;  /* 0x000000020600720c */ /* 0x080fe40003f26070 */
[----:B------:R-:W-:-:S04]  /*00c0*/  ISETP.GE.AND P0, PT, R3, R2, PT ;  /* 0x000000020300720c */ /* 0x000fc80003f06270 */
[----:B------:R-:W-:-:S04]  /*00d0*/  ISETP.GE.OR.EX P0, PT, RZ, R0, P0, P1 ;  /* 0x00000000ff00720c */ /* 0x000fc80000706710 */
[----:B------:R-:W-:-:S13]  /*00e0*/  ISETP.LT.OR P0, PT, R2, 0x1, P0 ;  /* 0x000000010200780c */ /* 0x000fda0000701670 */
[----:B------:R-:W-:Y:S05]  /*00f0*/  @P0 EXIT ;  /* 0x000000000000094d */ /* 0x000fea0003800000 */
[----:B------:R-:W0:Y:S01]  /*0100*/  LDCU.128 UR8, c[0x0][0x380] ;  /* 0x00007000ff0877ac */ /* 0x000e220008000c00 */
[----:B------:R-:W-:Y:S02]  /*0110*/  IMAD.MOV.U32 R7, RZ, RZ, RZ ;  /* 0x000000ffff077224 */ /* 0x000fe400078e00ff */
[----:B------:R-:W-:Y:S01]  /*0120*/  IMAD R5, R0, R3, RZ ;  /* 0x0000000300057224 */ /* 0x000fe200078e02ff */
[----:B------:R-:W1:Y:S01]  /*0130*/  LDCU.64 UR6, c[0x0][0x358] ;  /* 0x00006b00ff0677ac */ /* 0x000e620008000a00 */
[----:B------:R-:W-:Y:S01]  /*0140*/  IMAD.WIDE.U32 R6, R3, R2, R6 ;  /* 0x0000000203067225 */ /* 0x000fe200078e0006 */
[----:B------:R-:W-:-:S03]  /*0150*/  UMOV UR4, URZ ;  /* 0x000000ff00047c82 */ /* 0x000fc60008000000 */
[----:B------:R-:W-:Y:S01]  /*0160*/  IMAD.IADD R5, R7, 0x1, R5 ;  /* 0x0000000107057824 */ /* 0x000fe200078e0205 */
[----:B------:R-:W-:Y:S01]  /*0170*/  UMOV UR5, URZ ;  /* 0x000000ff00057c82 */ /* 0x000fe20008000000 */
[C---:B0-----:R-:W-:Y:S02]  /*0180*/  LEA R2, P0, R6.reuse, UR8, 0x3 ;  /* 0x0000000806027c11 */ /* 0x041fe4000f8018ff */
[C---:B------:R-:W-:Y:S02]  /*0190*/  IADD3 R4, P1, PT, R6.reuse, UR10, RZ ;  /* 0x0000000a06047c10 */ /* 0x040fe4000ff3e0ff */
[----:B------:R-:W-:Y:S02]  /*01a0*/  LEA.HI.X R3, R6, UR9, R5, 0x3, P0 ;  /* 0x0000000906037c11 */ /* 0x000fe400080f1c05 */
[----:B-1----:R-:W-:-:S09]  /*01b0*/  IADD3.X R5, PT, PT, R5, UR11, RZ, P1, !PT ;  /* 0x0000000b05057c10 */ /* 0x002fd20008ffe4ff */
.L_x_6:
[----:B0-----:R-:W2:Y:S01]  /*01c0*/  LDG.E.64 R6, desc[UR6][R2.64] ;  /* 0x0000000602067981 */ /* 0x001ea2000c1e1b00 */
[----:B------:R-:W0:Y:S01]  /*01d0*/  LDC R8, c[0x0][0x390] ;  /* 0x0000e400ff087b82 */ /* 0x000e220000000800 */
[----:B------:R-:W-:Y:S01]  /*01e0*/  UIADD3 UR4, UP0, UPT, UR4, 0x1, URZ ;  /* 0x0000000104047890 */ /* 0x000fe2000ff1e0ff */
[----:B------:R-:W-:Y:S03]  /*01f0*/  BSSY.RECONVERGENT B0, `(.L_x_0) ;  /* 0x000003b000007945 */ /* 0x000fe60003800200 */
[----:B------:R-:W-:Y:S02]  /*0200*/  UIADD3.X UR5, UPT, UPT, URZ, UR5, URZ, UP0, !UPT ;  /* 0x00000005ff057290 */ /* 0x000fe400087fe4ff */
[----:B0-----:R-:W-:Y:S01]  /*0210*/  ISETP.NE.U32.AND P0, PT, R8, UR4, PT ;  /* 0x0000000408007c0c */ /* 0x001fe2000bf05070 */
[----:B------:R-:W-:-:S03]  /*0220*/  IMAD.MOV.U32 R8, RZ, RZ, RZ ;  /* 0x000000ffff087224 */ /* 0x000fc600078e00ff */
[----:B------:R-:W-:Y:S02]  /*0230*/  ISETP.NE.AND.EX P0, PT, R0, UR5, PT, P0 ;  /* 0x0000000500007c0c */ /* 0x000fe4000bf05300 */
[----:B--2---:R-:W-:-:S04]  /*0240*/  ISETP.GE.U32.AND P1, PT, R6, 0x2, PT ;  /* 0x000000020600780c */ /* 0x004fc80003f26070 */
[----:B------:R-:W-:-:S13]  /*0250*/  ISETP.GE.AND.EX P1, PT, R7, RZ, PT, P1 ;  /* 0x000000ff0700720c */ /* 0x000fda0003f26310 */
[----:B------:R-:W-:Y:S05]  /*0260*/  @!P1 BRA `(.L_x_1) ;  /* 0x0000000000cc9947 */ /* 0x000fea0003800000 */
[----:B------:R-:W-:Y:S01]  /*0270*/  ISETP.GE.U32.AND P1, PT, R6, 0x4, PT ;  /* 0x000000040600780c */ /* 0x000fe20003f26070 */
[----:B------:R-:W-:-:S03]  /*0280*/  IMAD.MOV.U32 R8, RZ, RZ, -0x1 ;  /* 0xffffffffff087424 */ /* 0x000fc600078e00ff */
[----:B------:R-:W-:-:S13]  /*0290*/  ISETP.GE.U32.AND.EX P1, PT, R7, RZ, PT, P1 ;  /* 0x000000ff0700720c */ /* 0x000fda0003f26110 */
[----:B------:R-:W-:Y:S05]  /*02a0*/  @!P1 BRA `(.L_x_1) ;  /* 0x0000000000bc9947 */ /* 0x000fea0003800000 */
[----:B------:R-:W-:Y:S02]  /*02b0*/  HFMA2 R9, -RZ, RZ, 0, 1.1920928955078125e-07 ;  /* 0x00000002ff097431 */ /* 0x000fe400000001ff */
[----:B------:R-:W-:-:S07]  /*02c0*/  IMAD.MOV.U32 R10, RZ, RZ, RZ ;  /* 0x000000ffff0a7224 */ /* 0x000fce00078e00ff */
.L_x_5:
[----:B------:R-:W-:Y:S01]  /*02d0*/  LOP3.LUT R8, R7, R10, RZ, 0xfc, !PT ;  /* 0x0000000a07087212 */ /* 0x000fe200078efcff */
[----:B------:R-:W-:Y:S03]  /*02e0*/  BSSY.RECONVERGENT B1, `(.L_x_2) ;  /* 0x000001b000017945 */ /* 0x000fe60003800200 */
[----:B------:R-:W-:-:S13]  /*02f0*/  ISETP.NE.U32.AND P1, PT, R8, RZ, PT ;  /* 0x000000ff0800720c */ /* 0x000fda0003f25070 */
[----:B------:R-:W-:Y:S05]  /*0300*/  @P1 BRA `(.L_x_3) ;  /* 0x0000000000501947 */ /* 0x000fea0003800000 */
[----:B------:R-:W0:Y:S01]  /*0310*/  I2F.U32.RP R8, R9 ;  /* 0x0000000900087306 */ /* 0x000e220000209000 */
[----:B------:R-:W-:-:S07]  /*0320*/  ISETP.NE.U32.AND P2, PT, R9, RZ, PT ;  /* 0x000000ff0900720c */ /* 0x000fce0003f45070 */
[----:B0-----:R-:W0:Y:S02]  /*0330*/  MUFU.RCP R8, R8 ;  /* 0x0000000800087308 */ /* 0x001e240000001000 */
[----:B0-----:R-:W-:-:S06]  /*0340*/  VIADD R12, R8, 0xffffffe ;  /* 0x0ffffffe080c7836 */ /* 0x001fcc0000000000 */
[----:B------:R0:W1:Y:S02]  /*0350*/  F2I.FTZ.U32.TRUNC.NTZ R13, R12 ;  /* 0x0000000c000d7305 */ /* 0x000064000021f000 */
[----:B0-----:R-:W-:Y:S01]  /*0360*/  MOV R12, RZ ;  /* 0x000000ff000c7202 */ /* 0x001fe20000000f00 */
[----:B-1----:R-:W-:-:S04]  /*0370*/  IMAD.MOV R14, RZ, RZ, -R13 ;  /* 0x000000ffff0e7224 */ /* 0x002fc800078e0a0d */
[----:B------:R-:W-:-:S04]  /*0380*/  IMAD R11, R14, R9, RZ ;  /* 0x000000090e0b7224 */ /* 0x000fc800078e02ff */
[----:B------:R-:W-:-:S06]  /*0390*/  IMAD.HI.U32 R13, R13, R11, R12 ;  /* 0x0000000b0d0d7227 */ /* 0x000fcc00078e000c */
[----:B------:R-:W-:-:S04]  /*03a0*/  IMAD.HI.U32 R13, R13, R6, RZ ;  /* 0x000000060d0d7227 */ /* 0x000fc800078e00ff */
[----:B------:R-:W-:-:S04]  /*03b0*/  IMAD.MOV R13, RZ, RZ, -R13 ;  /* 0x000000ffff0d7224 */ /* 0x000fc800078e0a0d */
[----:B------:R-:W-:-:S05]  /*03c0*/  IMAD R14, R9, R13, R6 ;  /* 0x0000000d090e7224 */ /* 0x000fca00078e0206 */
[----:B------:R-:W-:-:S13]  /*03d0*/  ISETP.GE.U32.AND P1, PT, R14, R9, PT ;  /* 0x000000090e00720c */ /* 0x000fda0003f26070 */
[----:B------:R-:W-:-:S05]  /*03e0*/  @P1 IMAD.IADD R14, R14, 0x1, -R9 ;  /* 0x000000010e0e1824 */ /* 0x000fca00078e0a09 */
[----:B------:R-:W-:-:S13]  /*03f0*/  ISETP.GE.U32.AND P1, PT, R14, R9, PT ;  /* 0x000000090e00720c */ /* 0x000fda0003f26070 */
[----:B------:R-:W-:Y:S01]  /*0400*/  @P1 IMAD.IADD R14, R14, 0x1, -R9 ;  /* 0x000000010e0e1824 */ /* 0x000fe200078e0a09 */
[----:B------:R-:W-:-:S04]  /*0410*/  @!P2 LOP3.LUT R14, RZ, R9, RZ, 0x33, !PT ;  /* 0x00000009ff0ea212 */ /* 0x000fc800078e33ff */
[----:B------:R-:W-:-:S04]  /*0420*/  ISETP.NE.U32.AND P1, PT, R14, RZ, PT ;  /* 0x000000ff0e00720c */ /* 0x000fc80003f25070 */
[----:B------:R-:W-:Y:S01]  /*0430*/  ISETP.NE.AND.EX P1, PT, RZ, RZ, PT, P1 ;  /* 0x000000ffff00720c */ /* 0x000fe20003f25310 */
[----:B------:R-:W-:-:S12]  /*0440*/  BRA `(.L_x_4) ;  /* 0x0000000000107947 */ /* 0x000fd80003800000 */
.L_x_3:
[----:B------:R-:W-:-:S07]  /*0450*/  MOV R8, 0x470 ;  /* 0x0000047000087802 */ /* 0x000fce0000000f00 */
[----:B------:R-:W-:Y:S05]  /*0460*/  CALL.REL.NOINC `($__internal_0_$__cuda_sm20_rem_u64) ;  /* 0x0000000000687944 */ /* 0x000fea0003c00000 */
[----:B------:R-:W-:-:S04]  /*0470*/  ISETP.NE.U32.AND P1, PT, R11, RZ, PT ;  /* 0x000000ff0b00720c */ /* 0x000fc80003f25070 */
[----:B------:R-:W-:-:S13]  /*0480*/  ISETP.NE.AND.EX P1, PT, R14, RZ, PT, P1 ;  /* 0x000000ff0e00720c */ /* 0x000fda0003f25310 */
.L_x_4:
[----:B------:R-:W-:Y:S05]  /*0490*/  BSYNC.RECONVERGENT B1 ;  /* 0x0000000000017941 */ /* 0x000fea0003800200 */
.L_x_2:
[----:B------:R-:W-:Y:S01]  /*04a0*/  HFMA2 R8, -RZ, RZ, 0, 0 ;  /* 0x00000000ff087431 */ /* 0x000fe200000001ff */
[----:B------:R-:W-:Y:S06]  /*04b0*/  @!P1 BRA `(.L_x_1) ;  /* 0x0000000000389947 */ /* 0x000fec0003800000 */
[----:B------:R-:W-:Y:S01]  /*04c0*/  IMAD.MOV.U32 R12, RZ, RZ, R9 ;  /* 0x000000ffff0c7224 */ /* 0x000fe200078e0009 */
[C---:B------:R-:W-:Y:S01]  /*04d0*/  IADD3 R11, P1, PT, R9.reuse, 0x1, RZ ;  /* 0x00000001090b7810 */ /* 0x040fe20007f3e0ff */
[----:B------:R-:W-:Y:S02]  /*04e0*/  IMAD.MOV.U32 R13, RZ, RZ, R10 ;  /* 0x000000ffff0d7224 */ /* 0x000fe400078e000a */
[-C--:B------:R-:W-:Y:S02]  /*04f0*/  IMAD R8, R10, R9.reuse, RZ ;  /* 0x000000090a087224 */ /* 0x080fe400078e02ff */
[----:B------:R-:W-:-:S04]  /*0500*/  IMAD.WIDE.U32 R12, R9, R9, R12 ;  /* 0x00000009090c7225 */ /* 0x000fc800078e000c */
[----:B------:R-:W-:Y:S02]  /*0510*/  IMAD R15, R9, R10, R8 ;  /* 0x0000000a090f7224 */ /* 0x000fe400078e0208 */
[----:B------:R-:W-:Y:S01]  /*0520*/  IMAD.X R10, RZ, RZ, R10, P1 ;  /* 0x000000ffff0a7224 */ /* 0x000fe200008e060a */
[----:B------:R-:W-:-:S04]  /*0530*/  IADD3 R9, P1, PT, R11, R12, RZ ;  /* 0x0000000c0b097210 */ /* 0x000fc80007f3e0ff */
[----:B------:R-:W-:Y:S02]  /*0540*/  IADD3.X R12, PT, PT, R10, R13, R15, P1, !PT ;  /* 0x0000000d0a0c7210 */ /* 0x000fe40000ffe40f */
[----:B------:R-:W-:Y:S02]  /*0550*/  ISETP.GT.U32.AND P1, PT, R9, R6, PT ;  /* 0x000000060900720c */ /* 0x000fe40003f24070 */
[----:B------:R-:W-:Y:S02]  /*0560*/  MOV R9, R11 ;  /* 0x0000000b00097202 */ /* 0x000fe40000000f00 */
[----:B------:R-:W-:-:S13]  /*0570*/  ISETP.GT.AND.EX P1, PT, R12, R7, PT, P1 ;  /* 0x000000070c00720c */ /* 0x000fda0003f24310 */
[----:B------:R-:W-:Y:S05]  /*0580*/  @!P1 BRA `(.L_x_5) ;  /* 0xfffffffc00509947 */ /* 0x000fea000383ffff */
[----:B------:R-:W-:-:S07]  /*0590*/  IMAD.MOV.U32 R8, RZ, RZ, -0x1 ;  /* 0xffffffffff087424 */ /* 0x000fce00078e00ff */
.L_x_1:
[----:B------:R-:W-:Y:S05]  /*05a0*/  BSYNC.RECONVERGENT B0 ;  /* 0x0000000000007941 */ /* 0x000fea0003800200 */
.L_x_0:
[----:B------:R-:W2:Y:S02]  /*05b0*/  LDG.E.S8 R7, desc[UR6][R4.64] ;  /* 0x0000000604077981 */ /* 0x000ea4000c1e1300 */
[----:B--2---:R-:W-:-:S04]  /*05c0*/  ISETP.NE.AND P1, PT, R8, R7, PT ;  /* 0x000000070800720c */ /* 0x004fc80003f25270 */
[----:B------:R-:W-:-:S05]  /*05d0*/  SEL R7, RZ, 0x1, !P1 ;  /* 0x00000001ff077807 */ /* 0x000fca0004800000 */
[----:B------:R0:W-:Y:S01]  /*05e0*/  STG.E.U8 desc[UR6][R4.64], R7 ;  /* 0x0000000704007986 */ /* 0x0001e2000c101106 */
[----:B------:R-:W-:Y:S05]  /*05f0*/  @P0 BRA `(.L_x_6) ;  /* 0xfffffff800f00947 */ /* 0x000fea000383ffff */
[----:B------:R-:W-:Y:S05]  /*0600*/  EXIT ;  /* 0x000000000000794d */ /* 0x000fea0003800000 */
        .weak           $__internal_0_$__cuda_sm20_rem_u64
        .type           $__internal_0_$__cuda_sm20_rem_u64,@function
        .size           $__internal_0_$__cuda_sm20_rem_u64,(.L_x_8 - $__internal_0_$__cuda_sm20_rem_u64)
$__internal_0_$__cuda_sm20_rem_u64:
[----:B------:R-:W-:Y:S02]  /*0610*/  IMAD.MOV.U32 R16, RZ, RZ, R9 ;  /* 0x000000ffff107224 */ /* 0x000fe400078e0009 */
[----:B------:R-:W-:-:S04]  /*0620*/  IMAD.MOV.U32 R17, RZ, RZ, R10 ;  /* 0x000000ffff117224 */ /* 0x000fc800078e000a */
[----:B------:R-:W0:Y:S08]  /*0630*/  I2F.U64.RP R11, R16 ;  /* 0x00000010000b7312 */ /* 0x000e300000309000 */
[----:B0-----:R-:W0:Y:S02]  /*0640*/  MUFU.RCP R11, R11 ;  /* 0x0000000b000b7308 */ /* 0x001e240000001000 */
[----:B0-----:R-:W-:-:S06]  /*0650*/  IADD3 R12, PT, PT, R11, 0x1ffffffe, RZ ;  /* 0x1ffffffe0b0c7810 */ /* 0x001fcc0007ffe0ff */
[----:B------:R-:W0:Y:S02]  /*0660*/  F2I.U64.TRUNC R12, R12 ;  /* 0x0000000c000c7311 */ /* 0x000e24000020d800 */
[----:B0-----:R-:W-:-:S04]  /*0670*/  IMAD.WIDE.U32 R14, R12, R9, RZ ;  /* 0x000000090c0e7225 */ /* 0x001fc800078e00ff */
[----:B------:R-:W-:Y:S01]  /*0680*/  IMAD R15, R12, R10, R15 ;  /* 0x0000000a0c0f7224 */ /* 0x000fe200078e020f */
[----:B------:R-:W-:-:S03]  /*0690*/  IADD3 R19, P1, PT, RZ, -R14, RZ ;  /* 0x8000000eff137210 */ /* 0x000fc60007f3e0ff */
[----:B------:R-:W-:Y:S02]  /*06a0*/  IMAD R15, R13, R9, R15 ;  /* 0x000000090d0f7224 */ /* 0x000fe400078e020f */
[----:B------:R-:W-:-:S04]  /*06b0*/  IMAD.HI.U32 R14, R12, R19, RZ ;  /* 0x000000130c0e7227 */ /* 0x000fc800078e00ff */
[----:B------:R-:W-:Y:S02]  /*06c0*/  IMAD.X R21, RZ, RZ, ~R15, P1 ;  /* 0x000000ffff157224 */ /* 0x000fe400008e0e0f */
[----:B------:R-:W-:Y:S02]  /*06d0*/  IMAD.MOV.U32 R15, RZ, RZ, R12 ;  /* 0x000000ffff0f7224 */ /* 0x000fe400078e000c */
[-C--:B------:R-:W-:Y:S02]  /*06e0*/  IMAD R17, R13, R21.reuse, RZ ;  /* 0x000000150d117224 */ /* 0x080fe400078e02ff */
[----:B------:R-:W-:-:S04]  /*06f0*/  IMAD.WIDE.U32 R14, P1, R12, R21, R14 ;  /* 0x000000150c0e7225 */ /* 0x000fc8000782000e */
[----:B------:R-:W-:-:S04]  /*0700*/  IMAD.HI.U32 R11, R13, R21, RZ ;  /* 0x000000150d0b7227 */ /* 0x000fc800078e00ff */
[----:B------:R-:W-:-:S04]  /*0710*/  IMAD.HI.U32 R14, P2, R13, R19, R14 ;  /* 0x000000130d0e7227 */ /* 0x000fc8000784000e */
[----:B------:R-:W-:Y:S01]  /*0720*/  IMAD.X R11, R11, 0x1, R13, P1 ;  /* 0x000000010b0b7824 */ /* 0x000fe200008e060d */
[----:B------:R-:W-:-:S04]  /*0730*/  IADD3 R15, P3, PT, R17, R14, RZ ;  /* 0x0000000e110f7210 */ /* 0x000fc80007f7e0ff */
[----:B------:R-:W-:Y:S01]  /*0740*/  IADD3.X R11, PT, PT, RZ, RZ, R11, P3, P2 ;  /* 0x000000ffff0b7210 */ /* 0x000fe20001fe440b */
[----:B------:R-:W-:-:S04]  /*0750*/  IMAD.WIDE.U32 R12, R15, R9, RZ ;  /* 0x000000090f0c7225 */ /* 0x000fc800078e00ff */
[----:B------:R-:W-:Y:S01]  /*0760*/  IMAD R14, R15, R10, R13 ;  /* 0x0000000a0f0e7224 */ /* 0x000fe200078e020d */
[----:B------:R-:W-:-:S03]  /*0770*/  IADD3 R13, P1, PT, RZ, -R12, RZ ;  /* 0x8000000cff0d7210 */ /* 0x000fc60007f3e0ff */
[----:B------:R-:W-:Y:S02]  /*0780*/  IMAD R12, R11, R9, R14 ;  /* 0x000000090b0c7224 */ /* 0x000fe400078e020e */
[----:B------:R-:W-:-:S03]  /*0790*/  IMAD.HI.U32 R14, R15, R13, RZ ;  /* 0x0000000d0f0e7227 */ /* 0x000fc600078e00ff */
[----:B------:R-:W-:-:S05]  /*07a0*/  IADD3.X R12, PT, PT, RZ, ~R12, RZ, P1, !PT ;  /* 0x8000000cff0c7210 */ /* 0x000fca0000ffe4ff */
[----:B------:R-:W-:-:S04]  /*07b0*/  IMAD.WIDE.U32 R14, P1, R15, R12, R14 ;  /* 0x0000000c0f0e7225 */ /* 0x000fc8000782000e */
[C---:B------:R-:W-:Y:S02]  /*07c0*/  IMAD R16, R11.reuse, R12, RZ ;  /* 0x0000000c0b107224 */ /* 0x040fe400078e02ff */
[----:B------:R-:W-:-:S04]  /*07d0*/  IMAD.HI.U32 R15, P2, R11, R13, R14 ;  /* 0x0000000d0b0f7227 */ /* 0x000fc8000784000e */
[----:B------:R-:W-:Y:S01]  /*07e0*/  IMAD.HI.U32 R12, R11, R12, RZ ;  /* 0x0000000c0b0c7227 */ /* 0x000fe200078e00ff */
[----:B------:R-:W-:-:S03]  /*07f0*/  IADD3 R15, P3, PT, R16, R15, RZ ;  /* 0x0000000f100f7210 */ /* 0x000fc60007f7e0ff */
[----:B------:R-:W-:Y:S02]  /*0800*/  IMAD.X R11, R12, 0x1, R11, P1 ;  /* 0x000000010c0b7824 */ /* 0x000fe400008e060b */
[----:B------:R-:W-:-:S03]  /*0810*/  IMAD.HI.U32 R12, R15, R6, RZ ;  /* 0x000000060f0c7227 */ /* 0x000fc600078e00ff */
[----:B------:R-:W-:Y:S01]  /*0820*/  IADD3.X R11, PT, PT, RZ, RZ, R11, P3, P2 ;  /* 0x000000ffff0b7210 */ /* 0x000fe20001fe440b */
[----:B------:R-:W-:Y:S02]  /*0830*/  IMAD.MOV.U32 R13, RZ, RZ, RZ ;  /* 0x000000ffff0d7224 */ /* 0x000fe400078e00ff */
[----:B------:R-:W-:-:S04]  /*0840*/  IMAD.WIDE.U32 R12, R15, R7, R12 ;  /* 0x000000070f0c7225 */ /* 0x000fc800078e000c */
[C---:B------:R-:W-:Y:S02]  /*0850*/  IMAD R15, R11.reuse, R7, RZ ;  /* 0x000000070b0f7224 */ /* 0x040fe400078e02ff */
[----:B------:R-:W-:-:S04]  /*0860*/  IMAD.HI.U32 R12, P1, R11, R6, R12 ;  /* 0x000000060b0c7227 */ /* 0x000fc8000782000c */
[----:B------:R-:W-:Y:S01]  /*0870*/  IMAD.HI.U32 R11, R11, R7, RZ ;  /* 0x000000070b0b7227 */ /* 0x000fe200078e00ff */
[----:B------:R-:W-:-:S03]  /*0880*/  IADD3 R15, P2, PT, R15, R12, RZ ;  /* 0x0000000c0f0f7210 */ /* 0x000fc60007f5e0ff */
[----:B------:R-:W-:Y:S02]  /*0890*/  IMAD.X R11, RZ, RZ, R11, P1 ;  /* 0x000000ffff0b7224 */ /* 0x000fe400008e060b */
[----:B------:R-:W-:-:S03]  /*08a0*/  IMAD.WIDE.U32 R12, R15, R9, RZ ;  /* 0x000000090f0c7225 */ /* 0x000fc600078e00ff */
[----:B------:R-:W-:Y:S01]  /*08b0*/  IADD3.X R14, PT, PT, RZ, R11, RZ, P2, !PT ;  /* 0x0000000bff0e7210 */ /* 0x000fe200017fe4ff */
[----:B------:R-:W-:Y:S01]  /*08c0*/  IMAD R15, R15, R10, R13 ;  /* 0x0000000a0f0f7224 */ /* 0x000fe200078e020d */
[----:B------:R-:W-:-:S03]  /*08d0*/  IADD3 R16, P2, PT, -R12, R6, RZ ;  /* 0x000000060c107210 */ /* 0x000fc60007f5e1ff */
[-C--:B------:R-:W-:Y:S01]  /*08e0*/  IMAD R14, R14, R9.reuse, R15 ;  /* 0x000000090e0e7224 */ /* 0x080fe200078e020f */
[----:B------:R-:W-:-:S03]  /*08f0*/  ISETP.GE.U32.AND P1, PT, R16, R9, PT ;  /* 0x000000091000720c */ /* 0x000fc60003f26070 */
[----:B------:R-:W-:Y:S01]  /*0900*/  IMAD.X R11, R7, 0x1, ~R14, P2 ;  /* 0x00000001070b7824 */ /* 0x000fe200010e0e0e */
[----:B------:R-:W-:-:S04]  /*0910*/  IADD3 R12, P2, PT, -R9, R16, RZ ;  /* 0x00000010090c7210 */ /* 0x000fc80007f5e1ff */
[C---:B------:R-:W-:Y:S01]  /*0920*/  ISETP.GE.U32.AND.EX P1, PT, R11.reuse, R10, PT, P1 ;  /* 0x0000000a0b00720c */ /* 0x040fe20003f26110 */
[----:B------:R-:W-:Y:S01]  /*0930*/  IMAD.X R13, R11, 0x1, ~R10, P2 ;  /* 0x000000010b0d7824 */ /* 0x000fe200010e0e0a */
[----:B------:R-:W-:Y:S02]  /*0940*/  ISETP.NE.U32.AND P2, PT, R9, RZ, PT ;  /* 0x000000ff0900720c */ /* 0x000fe40003f45070 */
[----:B------:R-:W-:Y:S02]  /*0950*/  SEL R12, R12, R16, P1 ;  /* 0x000000100c0c7207 */ /* 0x000fe40000800000 */
[----:B------:R-:W-:Y:S02]  /*0960*/  SEL R13, R13, R11, P1 ;  /* 0x0000000b0d0d7207 */ /* 0x000fe40000800000 */
[----:B------:R-:W-:Y:S02]  /*0970*/  IADD3 R11, P3, PT, -R9, R12, RZ ;  /* 0x0000000c090b7210 */ /* 0x000fe40007f7e1ff */
[----:B------:R-:W-:-:S02]  /*0980*/  ISETP.GE.U32.AND P1, PT, R12, R9, PT ;  /* 0x000000090c00720c */ /* 0x000fc40003f26070 */
[----:B------:R-:W-:Y:S01]  /*0990*/  ISETP.NE.AND.EX P2, PT, R10, RZ, PT, P2 ;  /* 0x000000ff0a00720c */ /* 0x000fe20003f45320 */
[C---:B------:R-:W-:Y:S01]  /*09a0*/  IMAD.X R14, R13.reuse, 0x1, ~R10, P3 ;  /* 0x000000010d0e7824 */ /* 0x040fe200018e0e0a */
[----:B------:R-:W-:-:S04]  /*09b0*/  ISETP.GE.U32.AND.EX P1, PT, R13, R10, PT, P1 ;  /* 0x0000000a0d00720c */ /* 0x000fc80003f26110 */
[----:B------:R-:W-:Y:S02]  /*09c0*/  SEL R11, R11, R12, P1 ;  /* 0x0000000c0b0b7207 */ /* 0x000fe40000800000 */
[----:B------:R-:W-:Y:S01]  /*09d0*/  SEL R14, R14, R13, P1 ;  /* 0x0000000d0e0e7207 */ /* 0x000fe20000800000 */
[----:B------:R-:W-:Y:S01]  /*09e0*/  IMAD.MOV.U32 R13, RZ, RZ, 0x0 ;  /* 0x00000000ff0d7424 */ /* 0x000fe200078e00ff */
[----:B------:R-:W-:Y:S02]  /*09f0*/  MOV R12, R8 ;  /* 0x00000008000c7202 */ /* 0x000fe40000000f00 */
[----:B------:R-:W-:Y:S02]  /*0a00*/  SEL R11, R11, 0xffffffff, P2 ;  /* 0xffffffff0b0b7807 */ /* 0x000fe40001000000 */
[----:B------:R-:W-:Y:S01]  /*0a10*/  SEL R14, R14, 0xffffffff, P2 ;  /* 0xffffffff0e0e7807 */ /* 0x000fe20001000000 */
[----:B------:R-:W-:Y:S06]  /*0a20*/  RET.REL.NODEC R12 `(_Z9calculatePxPbi) ;  /* 0xfffffff40c747950 */ /* 0x000fec0003c3ffff */
.L_x_7:
[----:B------:R-:W-:-:S00]  /*0a30*/  BRA `(.L_x_7) ;  /* 0xfffffffc00fc7947 */ /* 0x000fc0000383ffff */
[----:B------:R-:W-:-:S00]  /*0a40*/  NOP ;  /* 0x0000000000007918 */ /* 0x000fc00000000000 */
        /* <DEDUP_REMOVED lines=11> */
.L_x_8:


//--------------------- .nv.shared.reserved.0     --------------------------
	.section	.nv.shared.reserved.0,"aw",@nobits
	.weak		__nv_reservedSMEM_offset_0_alias
	.size		__nv_reservedSMEM_offset_0_alias, 0, 64
	.other		__nv_reservedSMEM_offset_0_alias,@"STO_CUDA_RESERVED_SHARED STV_DEFAULT"
__nv_reservedSMEM_offset_0_alias:
	.zero		0
	.zero		64


//--------------------- .nv.constant0._Z9calculatePxPbi --------------------------
	.section	.nv.constant0._Z9calculatePxPbi,"a",@progbits
	.sectionflags	@""
	.align	4
.nv.constant0._Z9calculatePxPbi:
	.zero		916


//--------------------- SYMBOLS --------------------------

	.type		.nv.reservedSmem.offset0,@object
	.size		.nv.reservedSmem.offset0,0x4
